//
// Generated by NVIDIA NVVM Compiler
//
// Compiler Build ID: CL-36424714
// Cuda compilation tools, release 13.0, V13.0.88
// Based on NVVM 20.0.0
//

.version 9.0
.target sm_100
.address_size 64

	// .globl	_Z6kernelPKdS0_Pdi

.visible .entry _Z6kernelPKdS0_Pdi(
	.param .u64 .ptr .align 1 _Z6kernelPKdS0_Pdi_param_0,
	.param .u64 .ptr .align 1 _Z6kernelPKdS0_Pdi_param_1,
	.param .u64 .ptr .align 1 _Z6kernelPKdS0_Pdi_param_2,
	.param .u32 _Z6kernelPKdS0_Pdi_param_3
)
{
	.reg .pred 	%p<7>;
	.reg .b32 	%r<31>;
	.reg .b64 	%rd<25>;
	.reg .b64 	%fd<16>;

	ld.param.u64 	%rd4, [_Z6kernelPKdS0_Pdi_param_0];
	ld.param.u64 	%rd5, [_Z6kernelPKdS0_Pdi_param_1];
	ld.param.u64 	%rd6, [_Z6kernelPKdS0_Pdi_param_2];
	ld.param.u32 	%r12, [_Z6kernelPKdS0_Pdi_param_3];
	cvta.to.global.u64 	%rd1, %rd6;
	cvta.to.global.u64 	%rd2, %rd5;
	cvta.to.global.u64 	%rd3, %rd4;
	mov.u32 	%r13, %ctaid.x;
	mov.u32 	%r14, %ntid.x;
	mov.u32 	%r15, %tid.x;
	mad.lo.s32 	%r29, %r13, %r14, %r15;
	mov.u32 	%r16, %nctaid.x;
	mul.lo.s32 	%r2, %r14, %r16;
	setp.ge.s32 	%p1, %r29, %r12;
	@%p1 bra 	$L__BB0_7;
	add.s32 	%r17, %r29, %r2;
	max.s32 	%r18, %r12, %r17;
	setp.lt.s32 	%p2, %r17, %r12;
	selp.u32 	%r19, 1, 0, %p2;
	add.s32 	%r20, %r17, %r19;
	sub.s32 	%r21, %r18, %r20;
	div.u32 	%r22, %r21, %r2;
	add.s32 	%r3, %r22, %r19;
	and.b32  	%r23, %r3, 3;
	setp.eq.s32 	%p3, %r23, 3;
	@%p3 bra 	$L__BB0_4;
	add.s32 	%r24, %r3, 1;
	and.b32  	%r25, %r24, 3;
	neg.s32 	%r27, %r25;
$L__BB0_3:
	.pragma "nounroll";
	mul.wide.s32 	%rd7, %r29, 8;
	add.s64 	%rd8, %rd1, %rd7;
	add.s64 	%rd9, %rd2, %rd7;
	add.s64 	%rd10, %rd3, %rd7;
	ld.global.nc.f64 	%fd1, [%rd10];
	ld.global.nc.f64 	%fd2, [%rd9];
	max.f64 	%fd3, %fd1, %fd2;
	st.global.f64 	[%rd8], %fd3;
	add.s32 	%r29, %r29, %r2;
	add.s32 	%r27, %r27, 1;
	setp.ne.s32 	%p4, %r27, 0;
	@%p4 bra 	$L__BB0_3;
$L__BB0_4:
	setp.lt.u32 	%p5, %r3, 3;
	@%p5 bra 	$L__BB0_7;
	mul.wide.s32 	%rd15, %r2, 8;
	shl.b32 	%r26, %r2, 2;
$L__BB0_6:
	mul.wide.s32 	%rd11, %r29, 8;
	add.s64 	%rd12, %rd3, %rd11;
	ld.global.nc.f64 	%fd4, [%rd12];
	add.s64 	%rd13, %rd2, %rd11;
	ld.global.nc.f64 	%fd5, [%rd13];
	max.f64 	%fd6, %fd4, %fd5;
	add.s64 	%rd14, %rd1, %rd11;
	st.global.f64 	[%rd14], %fd6;
	add.s64 	%rd16, %rd12, %rd15;
	ld.global.nc.f64 	%fd7, [%rd16];
	add.s64 	%rd17, %rd13, %rd15;
	ld.global.nc.f64 	%fd8, [%rd17];
	max.f64 	%fd9, %fd7, %fd8;
	add.s64 	%rd18, %rd14, %rd15;
	st.global.f64 	[%rd18], %fd9;
	add.s64 	%rd19, %rd16, %rd15;
	ld.global.nc.f64 	%fd10, [%rd19];
	add.s64 	%rd20, %rd17, %rd15;
	ld.global.nc.f64 	%fd11, [%rd20];
	max.f64 	%fd12, %fd10, %fd11;
	add.s64 	%rd21, %rd18, %rd15;
	st.global.f64 	[%rd21], %fd12;
	add.s64 	%rd22, %rd19, %rd15;
	ld.global.nc.f64 	%fd13, [%rd22];
	add.s64 	%rd23, %rd20, %rd15;
	ld.global.nc.f64 	%fd14, [%rd23];
	max.f64 	%fd15, %fd13, %fd14;
	add.s64 	%rd24, %rd21, %rd15;
	st.global.f64 	[%rd24], %fd15;
	add.s32 	%r29, %r26, %r29;
	setp.lt.s32 	%p6, %r29, %r12;
	@%p6 bra 	$L__BB0_6;
$L__BB0_7:
	ret;

}


// ===== COMPILED SASS (sm_100) =====

	.target	sm_100

	.elftype	@"ET_EXEC"


//--------------------- .note.nv.tkinfo           --------------------------
	.section	.note.nv.tkinfo,"",@"SHT_NOTE"
	.sectionflags	@"SHF_NOTE_NV_TKINFO"
	.tkinfo
        /*0018*/ 	.word	0x00000002
        /*0030*/ 	.string	""
        /*0030*/ 	.string	"ptxas"
        /*0030*/ 	.string	"Cuda compilation tools, release 13.0, V13.0.88"
        /*0030*/ 	.string	"Build cuda_13.0.r13.0/compiler.36424714_0"
        /*0030*/ 	.string	"-arch sm_100 -m 64 "



//--------------------- .note.nv.cuinfo           --------------------------
	.section	.note.nv.cuinfo,"",@"SHT_NOTE"
	.sectionflags	@"SHF_NOTE_NV_CUINFO"
        /*0018*/ 	.short	0x0002
        /*001a*/ 	.short	0x0064
        /*001c*/ 	.short	0x0082
	.zero		2


//--------------------- .nv.info                  --------------------------
	.section	.nv.info,"",@"SHT_CUDA_INFO"
	.align	4


	//----- nvinfo : EIATTR_REGCOUNT
	.align		4
        /*0000*/ 	.byte	0x04, 0x2f
        /*0002*/ 	.short	(.L_1 - .L_0)
	.align		4
.L_0:
        /*0004*/ 	.word	index@(_Z6kernelPKdS0_Pdi)
        /*0008*/ 	.word	0x0000001e


	//----- nvinfo : EIATTR_FRAME_SIZE
	.align		4
.L_1:
        /*000c*/ 	.byte	0x04, 0x11
        /*000e*/ 	.short	(.L_3 - .L_2)
	.align		4
.L_2:
        /*0010*/ 	.word	index@(_Z6kernelPKdS0_Pdi)
        /*0014*/ 	.word	0x00000000


	//----- nvinfo : EIATTR_MIN_STACK_SIZE
	.align		4
.L_3:
        /*0018*/ 	.byte	0x04, 0x12
        /*001a*/ 	.short	(.L_5 - .L_4)
	.align		4
.L_4:
        /*001c*/ 	.word	index@(_Z6kernelPKdS0_Pdi)
        /*0020*/ 	.word	0x00000000
.L_5:


//--------------------- .nv.compat                --------------------------
	.section	.nv.compat,"",@"SHT_CUDA_COMPAT_INFO"
	.align	4
        /*0000*/ 	.byte	0x02, 0x09, 0x00, 0x00, 0x02, 0x02, 0x01, 0x00, 0x02, 0x05, 0x05, 0x00, 0x03, 0x07, 0x01, 0x01
        /*0010*/ 	.byte	0x02, 0x03, 0x00, 0x00, 0x02, 0x06, 0x01, 0x00, 0x04, 0x0b, 0x08, 0x00, 0x01, 0x00, 0x00, 0x00
        /*0020*/ 	.byte	0x00, 0x00, 0x00, 0x00


//--------------------- .nv.info._Z6kernelPKdS0_Pdi --------------------------
	.section	.nv.info._Z6kernelPKdS0_Pdi,"",@"SHT_CUDA_INFO"
	.sectionflags	@""
	.align	4


	//----- nvinfo : EIATTR_CUDA_API_VERSION
	.align		4
        /*0000*/ 	.byte	0x04, 0x37
        /*0002*/ 	.short	(.L_7 - .L_6)
.L_6:
        /*0004*/ 	.word	0x00000082


	//----- nvinfo : EIATTR_KPARAM_INFO
	.align		4
.L_7:
        /*0008*/ 	.byte	0x04, 0x17
        /*000a*/ 	.short	(.L_9 - .L_8)
.L_8:
        /*000c*/ 	.word	0x00000000
        /*0010*/ 	.short	0x0003
        /*0012*/ 	.short	0x0018
        /*0014*/ 	.byte	0x00, 0xf0, 0x11, 0x00


	//----- nvinfo : EIATTR_KPARAM_INFO
	.align		4
.L_9:
        /*0018*/ 	.byte	0x04, 0x17
        /*001a*/ 	.short	(.L_11 - .L_10)
.L_10:
        /*001c*/ 	.word	0x00000000
        /*0020*/ 	.short	0x0002
        /*0022*/ 	.short	0x0010
        /*0024*/ 	.byte	0x00, 0xf5, 0x21, 0x00


	//----- nvinfo : EIATTR_KPARAM_INFO
	.align		4
.L_11:
        /*0028*/ 	.byte	0x04, 0x17
        /*002a*/ 	.short	(.L_13 - .L_12)
.L_12:
        /*002c*/ 	.word	0x00000000
        /*0030*/ 	.short	0x0001
        /*0032*/ 	.short	0x0008
        /*0034*/ 	.byte	0x00, 0xf5, 0x21, 0x00


	//----- nvinfo : EIATTR_KPARAM_INFO
	.align		4
.L_13:
        /*0038*/ 	.byte	0x04, 0x17
        /*003a*/ 	.short	(.L_15 - .L_14)
.L_14:
        /*003c*/ 	.word	0x00000000
        /*0040*/ 	.short	0x0000
        /*0042*/ 	.short	0x0000
        /*0044*/ 	.byte	0x00, 0xf5, 0x21, 0x00


	//----- nvinfo : EIATTR_SPARSE_MMA_MASK
	.align		4
.L_15:
        /*0048*/ 	.byte	0x03, 0x50
        /*004a*/ 	.short	0x0000


	//----- nvinfo : EIATTR_MAXREG_COUNT
	.align		4
        /*004c*/ 	.byte	0x03, 0x1b
        /*004e*/ 	.short	0x00ff


	//----- nvinfo : EIATTR_MERCURY_ISA_VERSION
	.align		4
        /*0050*/ 	.byte	0x03, 0x5f
        /*0052*/ 	.short	0x0101


	//----- nvinfo : EIATTR_VRC_CTA_INIT_COUNT
	.align		4
        /*0054*/ 	.byte	0x02, 0x4a
	.zero		1
	.zero		1


	//----- nvinfo : EIATTR_EXIT_INSTR_OFFSETS
	.align		4
        /*0058*/ 	.byte	0x04, 0x1c
        /*005a*/ 	.short	(.L_17 - .L_16)


	//   ....[0]....
.L_16:
        /*005c*/ 	.word	0x00000090


	//   ....[1]....
        /*0060*/ 	.word	0x00000410


	//   ....[2]....
        /*0064*/ 	.word	0x000007d0


	//----- nvinfo : EIATTR_CRS_STACK_SIZE
	.align		4
.L_17:
        /*0068*/ 	.byte	0x04, 0x1e
        /*006a*/ 	.short	(.L_19 - .L_18)
.L_18:
        /*006c*/ 	.word	0x00000000


	//----- nvinfo : EIATTR_CBANK_PARAM_SIZE
	.align		4
.L_19:
        /*0070*/ 	.byte	0x03, 0x19
        /*0072*/ 	.short	0x001c


	//----- nvinfo : EIATTR_PARAM_CBANK
	.align		4
        /*0074*/ 	.byte	0x04, 0x0a
        /*0076*/ 	.short	(.L_21 - .L_20)
	.align		4
.L_20:
        /*0078*/ 	.word	index@(.nv.constant0._Z6kernelPKdS0_Pdi)
        /*007c*/ 	.short	0x0380
        /*007e*/ 	.short	0x001c


	//----- nvinfo : EIATTR_SW_WAR
	.align		4
.L_21:
        /*0080*/ 	.byte	0x04, 0x36
        /*0082*/ 	.short	(.L_23 - .L_22)
.L_22:
        /*0084*/ 	.word	0x00000008
.L_23:


//--------------------- .nv.callgraph             --------------------------
	.section	.nv.callgraph,"",@"SHT_CUDA_CALLGRAPH"
	.align	4
	.sectionentsize	8
	.align		4
        /*0000*/ 	.word	0x00000000
	.align		4
        /*0004*/ 	.word	0xffffffff
	.align		4
        /*0008*/ 	.word	0x00000000
	.align		4
        /*000c*/ 	.word	0xfffffffe
	.align		4
        /*0010*/ 	.word	0x00000000
	.align		4
        /*0014*/ 	.word	0xfffffffd
	.align		4
        /*0018*/ 	.word	0x00000000
	.align		4
        /*001c*/ 	.word	0xfffffffc


//--------------------- .text._Z6kernelPKdS0_Pdi  --------------------------
	.section	.text._Z6kernelPKdS0_Pdi,"ax",@progbits
	.align	128
        .global         _Z6kernelPKdS0_Pdi
        .type           _Z6kernelPKdS0_Pdi,@function
        .size           _Z6kernelPKdS0_Pdi,(.L_x_5 - _Z6kernelPKdS0_Pdi)
        .other          _Z6kernelPKdS0_Pdi,@"STO_CUDA_ENTRY STV_DEFAULT"
_Z6kernelPKdS0_Pdi:
.text._Z6kernelPKdS0_Pdi:
[----:B------:R-:W-:Y:S01]  /*0000*/  LDC R1, c[0x0][0x37c] ;  /* 0x0000df00ff017b82 */ /* 0x000fe20000000800 */
[----:B------:R-:W0:Y:S07]  /*0010*/  S2R R3, SR_TID.X ;  /* 0x0000000000037919 */ /* 0x000e2e0000002100 */
[----:B------:R-:W0:Y:S01]  /*0020*/  S2UR UR4, SR_CTAID.X ;  /* 0x00000000000479c3 */ /* 0x000e220000002500 */
[----:B------:R-:W1:Y:S07]  /*0030*/  LDCU UR6, c[0x0][0x398] ;  /* 0x00007300ff0677ac */ /* 0x000e6e0008000800 */
[----:B------:R-:W0:Y:S01]  /*0040*/  LDC R0, c[0x0][0x360] ;  /* 0x0000d800ff007b82 */ /* 0x000e220000000800 */
[----:B------:R-:W2:Y:S01]  /*0050*/  LDCU UR5, c[0x0][0x370] ;  /* 0x00006e00ff0577ac */ /* 0x000ea20008000800 */
[----:B0-----:R-:W-:-:S02]  /*0060*/  IMAD R3, R0, UR4, R3 ;  /* 0x0000000400037c24 */ /* 0x001fc4000f8e0203 */
[----:B--2---:R-:W-:-:S03]  /*0070*/  IMAD R0, R0, UR5, RZ ;  /* 0x0000000500007c24 */ /* 0x004fc6000f8e02ff */
[----:B-1----:R-:W-:-:S13]  /*0080*/  ISETP.GE.AND P0, PT, R3, UR6, PT ;  /* 0x0000000603007c0c */ /* 0x002fda000bf06270 */
[----:B------:R-:W-:Y:S05]  /*0090*/  @P0 EXIT ;  /* 0x000000000000094d */ /* 0x000fea0003800000 */
[----:B------:R-:W0:Y:S01]  /*00a0*/  I2F.U32.RP R8, R0 ;  /* 0x0000000000087306 */ /* 0x000e220000209000 */
[C---:B------:R-:W-:Y:S01]  /*00b0*/  IADD3 R2, PT, PT, R0.reuse, R3, RZ ;  /* 0x0000000300027210 */ /* 0x040fe20007ffe0ff */
[----:B------:R-:W-:Y:S01]  /*00c0*/  IMAD.MOV R9, RZ, RZ, -R0 ;  /* 0x000000ffff097224 */ /* 0x000fe200078e0a00 */
[----:B------:R-:W-:Y:S01]  /*00d0*/  ISETP.NE.U32.AND P2, PT, R0, RZ, PT ;  /* 0x000000ff0000720c */ /* 0x000fe20003f45070 */
[----:B------:R-:W1:Y:S01]  /*00e0*/  LDCU.64 UR4, c[0x0][0x358] ;  /* 0x00006b00ff0477ac */ /* 0x000e620008000a00 */
[C---:B------:R-:W-:Y:S01]  /*00f0*/  ISETP.GE.AND P0, PT, R2.reuse, UR6, PT ;  /* 0x0000000602007c0c */ /* 0x040fe2000bf06270 */
[----:B------:R-:W-:Y:S01]  /*0100*/  BSSY.RECONVERGENT B0, `(.L_x_0) ;  /* 0x0000030000007945 */ /* 0x000fe20003800200 */
[----:B------:R-:W-:Y:S02]  /*0110*/  VIMNMX R7, PT, PT, R2, UR6, !PT ;  /* 0x0000000602077c48 */ /* 0x000fe4000ffe0100 */
[----:B------:R-:W-:-:S04]  /*0120*/  SEL R6, RZ, 0x1, P0 ;  /* 0x00000001ff067807 */ /* 0x000fc80000000000 */
[----:B------:R-:W-:Y:S01]  /*0130*/  IADD3 R7, PT, PT, R7, -R2, -R6 ;  /* 0x8000000207077210 */ /* 0x000fe20007ffe806 */
[----:B0-----:R-:W0:Y:S02]  /*0140*/  MUFU.RCP R8, R8 ;  /* 0x0000000800087308 */ /* 0x001e240000001000 */
[----:B0-----:R-:W-:-:S06]  /*0150*/  VIADD R4, R8, 0xffffffe ;  /* 0x0ffffffe08047836 */ /* 0x001fcc0000000000 */
[----:B------:R0:W2:Y:S02]  /*0160*/  F2I.FTZ.U32.TRUNC.NTZ R5, R4 ;  /* 0x0000000400057305 */ /* 0x0000a4000021f000 */
[----:B0-----:R-:W-:Y:S02]  /*0170*/  IMAD.MOV.U32 R4, RZ, RZ, RZ ;  /* 0x000000ffff047224 */ /* 0x001fe400078e00ff */
[----:B--2---:R-:W-:-:S04]  /*0180*/  IMAD R9, R9, R5, RZ ;  /* 0x0000000509097224 */ /* 0x004fc800078e02ff */
[----:B------:R-:W-:-:S06]  /*0190*/  IMAD.HI.U32 R8, R5, R9, R4 ;  /* 0x0000000905087227 */ /* 0x000fcc00078e0004 */
[----:B------:R-:W-:-:S04]  /*01a0*/  IMAD.HI.U32 R5, R8, R7, RZ ;  /* 0x0000000708057227 */ /* 0x000fc800078e00ff */
[----:B------:R-:W-:-:S04]  /*01b0*/  IMAD.MOV R2, RZ, RZ, -R5 ;  /* 0x000000ffff027224 */ /* 0x000fc800078e0a05 */
[----:B------:R-:W-:-:S05]  /*01c0*/  IMAD R7, R0, R2, R7 ;  /* 0x0000000200077224 */ /* 0x000fca00078e0207 */
[----:B------:R-:W-:-:S13]  /*01d0*/  ISETP.GE.U32.AND P0, PT, R7, R0, PT ;  /* 0x000000000700720c */ /* 0x000fda0003f06070 */
[----:B------:R-:W-:Y:S01]  /*01e0*/  @P0 IADD3 R7, PT, PT, -R0, R7, RZ ;  /* 0x0000000700070210 */ /* 0x000fe20007ffe1ff */
[----:B------:R-:W-:-:S03]  /*01f0*/  @P0 VIADD R5, R5, 0x1 ;  /* 0x0000000105050836 */ /* 0x000fc60000000000 */
[----:B------:R-:W-:-:S13]  /*0200*/  ISETP.GE.U32.AND P1, PT, R7, R0, PT ;  /* 0x000000000700720c */ /* 0x000fda0003f26070 */
[----:B------:R-:W-:Y:S01]  /*0210*/  @P1 VIADD R5, R5, 0x1 ;  /* 0x0000000105051836 */ /* 0x000fe20000000000 */
[----:B------:R-:W-:-:S04]  /*0220*/  @!P2 LOP3.LUT R5, RZ, R0, RZ, 0x33, !PT ;  /* 0x00000000ff05a212 */ /* 0x000fc800078e33ff */
[----:B------:R-:W-:-:S04]  /*0230*/  IADD3 R2, PT, PT, R6, R5, RZ ;  /* 0x0000000506027210 */ /* 0x000fc80007ffe0ff */
[C---:B------:R-:W-:Y:S02]  /*0240*/  LOP3.LUT R4, R2.reuse, 0x3, RZ, 0xc0, !PT ;  /* 0x0000000302047812 */ /* 0x040fe400078ec0ff */
[----:B------:R-:W-:Y:S02]  /*0250*/  ISETP.GE.U32.AND P0, PT, R2, 0x3, PT ;  /* 0x000000030200780c */ /* 0x000fe40003f06070 */
[----:B------:R-:W-:-:S13]  /*0260*/  ISETP.NE.AND P1, PT, R4, 0x3, PT ;  /* 0x000000030400780c */ /* 0x000fda0003f25270 */
[----:B-1----:R-:W-:Y:S05]  /*0270*/  @!P1 BRA `(.L_x_1) ;  /* 0x0000000000609947 */ /* 0x002fea0003800000 */
[----:B------:R-:W0:Y:S01]  /*0280*/  LDC.64 R4, c[0x0][0x390] ;  /* 0x0000e400ff047b82 */ /* 0x000e220000000a00 */
[----:B------:R-:W-:-:S05]  /*0290*/  VIADD R2, R2, 0x1 ;  /* 0x0000000102027836 */ /* 0x000fca0000000000 */
[----:B------:R-:W-:Y:S02]  /*02a0*/  LOP3.LUT R2, R2, 0x3, RZ, 0xc0, !PT ;  /* 0x0000000302027812 */ /* 0x000fe400078ec0ff */
[----:B------:R-:W1:Y:S03]  /*02b0*/  LDC.64 R6, c[0x0][0x380] ;  /* 0x0000e000ff067b82 */ /* 0x000e660000000a00 */
[----:B------:R-:W-:-:S05]  /*02c0*/  IMAD.MOV R2, RZ, RZ, -R2 ;  /* 0x000000ffff027224 */ /* 0x000fca00078e0a02 */
[----:B------:R-:W2:Y:S02]  /*02d0*/  LDC.64 R8, c[0x0][0x388] ;  /* 0x0000e200ff087b82 */ /* 0x000ea40000000a00 */
.L_x_2:
[----:B--2---:R-:W-:-:S04]  /*02e0*/  IMAD.WIDE R12, R3, 0x8, R8 ;  /* 0x00000008030c7825 */ /* 0x004fc800078e0208 */
[----:B-1----:R-:W-:Y:S02]  /*02f0*/  IMAD.WIDE R14, R3, 0x8, R6 ;  /* 0x00000008030e7825 */ /* 0x002fe400078e0206 */
[----:B------:R-:W2:Y:S04]  /*0300*/  LDG.E.64.CONSTANT R12, desc[UR4][R12.64] ;  /* 0x000000040c0c7981 */ /* 0x000ea8000c1e9b00 */
[----:B---3--:R-:W3:Y:S01]  /*0310*/  LDG.E.64.CONSTANT R14, desc[UR4][R14.64] ;  /* 0x000000040e0e7981 */ /* 0x008ee2000c1e9b00 */
[----:B------:R-:W-:Y:S01]  /*0320*/  VIADD R2, R2, 0x1 ;  /* 0x0000000102027836 */ /* 0x000fe20000000000 */
[----:B--2---:R-:W-:Y:S01]  /*0330*/  MOV R11, R13 ;  /* 0x0000000d000b7202 */ /* 0x004fe20000000f00 */
[----:B------:R-:W-:Y:S01]  /*0340*/  IMAD.MOV.U32 R17, RZ, RZ, R12 ;  /* 0x000000ffff117224 */ /* 0x000fe200078e000c */
[----:B---3--:R-:W-:Y:S01]  /*0350*/  DSETP.MAX.AND P1, P2, R14, R12, PT ;  /* 0x0000000c0e00722a */ /* 0x008fe20003a2f000 */
[----:B------:R-:W-:-:S05]  /*0360*/  IMAD.MOV.U32 R10, RZ, RZ, R15 ;  /* 0x000000ffff0a7224 */ /* 0x000fca00078e000f */
[----:B------:R-:W-:Y:S02]  /*0370*/  FSEL R19, R10, R11, P1 ;  /* 0x0000000b0a137208 */ /* 0x000fe40000800000 */
[----:B------:R-:W-:Y:S02]  /*0380*/  SEL R16, R14, R17, P1 ;  /* 0x000000110e107207 */ /* 0x000fe40000800000 */
[----:B------:R-:W-:-:S04]  /*0390*/  ISETP.NE.AND P1, PT, R2, RZ, PT ;  /* 0x000000ff0200720c */ /* 0x000fc80003f25270 */
[----:B------:R-:W-:Y:S01]  /*03a0*/  @P2 LOP3.LUT R19, R11, 0x80000, RZ, 0xfc, !PT ;  /* 0x000800000b132812 */ /* 0x000fe200078efcff */
[----:B0-----:R-:W-:-:S03]  /*03b0*/  IMAD.WIDE R10, R3, 0x8, R4 ;  /* 0x00000008030a7825 */ /* 0x001fc600078e0204 */
[----:B------:R-:W-:Y:S01]  /*03c0*/  MOV R17, R19 ;  /* 0x0000001300117202 */ /* 0x000fe20000000f00 */
[----:B------:R-:W-:-:S04]  /*03d0*/  IMAD.IADD R3, R0, 0x1, R3 ;  /* 0x0000000100037824 */ /* 0x000fc800078e0203 */
[----:B------:R3:W-:Y:S01]  /*03e0*/  STG.E.64 desc[UR4][R10.64], R16 ;  /* 0x000000100a007986 */ /* 0x0007e2000c101b04 */
[----:B------:R-:W-:Y:S05]  /*03f0*/  @P1 BRA `(.L_x_2) ;  /* 0xfffffffc00b81947 */ /* 0x000fea000383ffff */
.L_x_1:
[----:B------:R-:W-:Y:S05]  /*0400*/  BSYNC.RECONVERGENT B0 ;  /* 0x0000000000007941 */ /* 0x000fea0003800200 */
.L_x_0:
[----:B------:R-:W-:Y:S05]  /*0410*/  @!P0 EXIT ;  /* 0x000000000000894d */ /* 0x000fea0003800000 */
.L_x_3:
[----:B------:R-:W0:Y:S08]  /*0420*/  LDC.64 R4, c[0x0][0x380] ;  /* 0x0000e000ff047b82 */ /* 0x000e300000000a00 */
[----:B------:R-:W1:Y:S01]  /*0430*/  LDC.64 R6, c[0x0][0x388] ;  /* 0x0000e200ff067b82 */ /* 0x000e620000000a00 */
[----:B0-----:R-:W-:-:S05]  /*0440*/  IMAD.WIDE R20, R3, 0x8, R4 ;  /* 0x0000000803147825 */ /* 0x001fca00078e0204 */
[----:B---3--:R0:W2:Y:S01]  /*0450*/  LDG.E.64.CONSTANT R16, desc[UR4][R20.64] ;  /* 0x0000000414107981 */ /* 0x0080a2000c1e9b00 */
[----:B-1----:R-:W-:-:S04]  /*0460*/  IMAD.WIDE R26, R3, 0x8, R6 ;  /* 0x00000008031a7825 */ /* 0x002fc800078e0206 */
[C---:B------:R-:W-:Y:S01]  /*0470*/  IMAD.WIDE R22, R0.reuse, 0x8, R20 ;  /* 0x0000000800167825 */ /* 0x040fe200078e0214 */
[----:B------:R-:W3:Y:S01]  /*0480*/  LDG.E.64.CONSTANT R18, desc[UR4][R26.64] ;  /* 0x000000041a127981 */ /* 0x000ee2000c1e9b00 */
[----:B0-----:R-:W0:Y:S02]  /*0490*/  LDC.64 R20, c[0x0][0x390] ;  /* 0x0000e400ff147b82 */ /* 0x001e240000000a00 */
[C---:B------:R-:W-:Y:S01]  /*04a0*/  IMAD.WIDE R24, R0.reuse, 0x8, R26 ;  /* 0x0000000800187825 */ /* 0x040fe200078e021a */
[----:B------:R-:W4:Y:S04]  /*04b0*/  LDG.E.64.CONSTANT R14, desc[UR4][R22.64] ;  /* 0x00000004160e7981 */ /* 0x000f28000c1e9b00 */
[----:B------:R1:W4:Y:S01]  /*04c0*/  LDG.E.64.CONSTANT R12, desc[UR4][R24.64] ;  /* 0x00000004180c7981 */ /* 0x000322000c1e9b00 */
[----:B------:R-:W-:-:S04]  /*04d0*/  IMAD.WIDE R4, R0, 0x8, R22 ;  /* 0x0000000800047825 */ /* 0x000fc800078e0216 */
[----:B------:R-:W-:-:S04]  /*04e0*/  IMAD.WIDE R6, R0, 0x8, R24 ;  /* 0x0000000800067825 */ /* 0x000fc800078e0218 */
[C---:B------:R-:W-:Y:S02]  /*04f0*/  IMAD.WIDE R10, R0.reuse, 0x8, R4 ;  /* 0x00000008000a7825 */ /* 0x040fe400078e0204 */
[----:B------:R-:W5:Y:S02]  /*0500*/  LDG.E.64.CONSTANT R4, desc[UR4][R4.64] ;  /* 0x0000000404047981 */ /* 0x000f64000c1e9b00 */
[C---:B------:R-:W-:Y:S02]  /*0510*/  IMAD.WIDE R8, R0.reuse, 0x8, R6 ;  /* 0x0000000800087825 */ /* 0x040fe400078e0206 */
[----:B------:R-:W5:Y:S04]  /*0520*/  LDG.E.64.CONSTANT R6, desc[UR4][R6.64] ;  /* 0x0000000406067981 */ /* 0x000f68000c1e9b00 */
[----:B------:R-:W5:Y:S04]  /*0530*/  LDG.E.64.CONSTANT R10, desc[UR4][R10.64] ;  /* 0x000000040a0a7981 */ /* 0x000f68000c1e9b00 */
[----:B------:R-:W5:Y:S01]  /*0540*/  LDG.E.64.CONSTANT R8, desc[UR4][R8.64] ;  /* 0x0000000408087981 */ /* 0x000f62000c1e9b00 */
[----:B0-----:R-:W-:Y:S01]  /*0550*/  IMAD.WIDE R20, R3, 0x8, R20 ;  /* 0x0000000803147825 */ /* 0x001fe200078e0214 */
[----:B------:R-:W-:-:S02]  /*0560*/  LEA R3, R0, R3, 0x2 ;  /* 0x0000000300037211 */ /* 0x000fc400078e10ff */
[----:B--2---:R-:W-:Y:S01]  /*0570*/  MOV R2, R17 ;  /* 0x0000001100027202 */ /* 0x004fe20000000f00 */
[----:B---3--:R-:W-:Y:S01]  /*0580*/  DSETP.MAX.AND P0, P1, R16, R18, PT ;  /* 0x000000121000722a */ /* 0x008fe2000390f000 */
[----:B-1----:R-:W-:Y:S01]  /*0590*/  IMAD.MOV.U32 R25, RZ, RZ, R19 ;  /* 0x000000ffff197224 */ /* 0x002fe200078e0013 */
[----:B----4-:R-:W-:-:S04]  /*05a0*/  DSETP.MAX.AND P2, P3, R14, R12, PT ;  /* 0x0000000c0e00722a */ /* 0x010fc80003b4f000 */
[----:B------:R-:W-:Y:S01]  /*05b0*/  FSEL R23, R2, R25, P0 ;  /* 0x0000001902177208 */ /* 0x000fe20000000000 */
[----:B------:R-:W-:Y:S01]  /*05c0*/  IMAD.MOV.U32 R2, RZ, RZ, R14 ;  /* 0x000000ffff027224 */ /* 0x000fe200078e000e */
[----:B------:R-:W-:Y:S02]  /*05d0*/  MOV R14, R13 ;  /* 0x0000000d000e7202 */ /* 0x000fe40000000f00 */
[----:B------:R-:W-:Y:S02]  /*05e0*/  SEL R22, R16, R18, P0 ;  /* 0x0000001210167207 */ /* 0x000fe40000000000 */
[----:B------:R-:W-:Y:S02]  /*05f0*/  FSEL R15, R15, R14, P2 ;  /* 0x0000000e0f0f7208 */ /* 0x000fe40001000000 */
[----:B------:R-:W-:Y:S02]  /*0600*/  @P1 LOP3.LUT R23, R25, 0x80000, RZ, 0xfc, !PT ;  /* 0x0008000019171812 */ /* 0x000fe400078efcff */
[----:B------:R-:W-:-:S02]  /*0610*/  SEL R12, R2, R12, P2 ;  /* 0x0000000c020c7207 */ /* 0x000fc40001000000 */
[----:B------:R-:W-:Y:S01]  /*0620*/  @P3 LOP3.LUT R15, R14, 0x80000, RZ, 0xfc, !PT ;  /* 0x000800000e0f3812 */ /* 0x000fe200078efcff */
[----:B-----5:R-:W-:Y:S01]  /*0630*/  DSETP.MAX.AND P0, P1, R4, R6, PT ;  /* 0x000000060400722a */ /* 0x020fe2000390f000 */
[----:B------:R-:W-:Y:S01]  /*0640*/  MOV R13, R5 ;  /* 0x00000005000d7202 */ /* 0x000fe20000000f00 */
[----:B------:R-:W-:Y:S01]  /*0650*/  IMAD.MOV.U32 R2, RZ, RZ, R4 ;  /* 0x000000ffff027224 */ /* 0x000fe200078e0004 */
[----:B------:R-:W-:Y:S01]  /*0660*/  DSETP.MAX.AND P2, P3, R10, R8, PT ;  /* 0x000000080a00722a */ /* 0x000fe20003b4f000 */
[----:B------:R-:W-:Y:S01]  /*0670*/  MOV R16, R11 ;  /* 0x0000000b00107202 */ /* 0x000fe20000000f00 */
[----:B------:R-:W-:Y:S01]  /*0680*/  IMAD.WIDE R4, R0, 0x8, R20 ;  /* 0x0000000800047825 */ /* 0x000fe200078e0214 */
[----:B------:R-:W-:-:S03]  /*0690*/  FSEL R19, R13, R7, P0 ;  /* 0x000000070d137208 */ /* 0x000fc60000000000 */
[----:B------:R-:W-:Y:S01]  /*06a0*/  IMAD.MOV.U32 R11, RZ, RZ, R6 ;  /* 0x000000ffff0b7224 */ /* 0x000fe200078e0006 */
[----:B------:R-:W-:Y:S01]  /*06b0*/  MOV R13, R9 ;  /* 0x00000009000d7202 */ /* 0x000fe20000000f00 */
[----:B------:R0:W-:Y:S01]  /*06c0*/  STG.E.64 desc[UR4][R20.64], R22 ;  /* 0x0000001614007986 */ /* 0x0001e2000c101b04 */
[----:B------:R-:W-:Y:S02]  /*06d0*/  IMAD.MOV.U32 R14, RZ, RZ, R10 ;  /* 0x000000ffff0e7224 */ /* 0x000fe400078e000a */
[----:B------:R-:W-:Y:S01]  /*06e0*/  SEL R6, R2, R11, P0 ;  /* 0x0000000b02067207 */ /* 0x000fe20000000000 */
[----:B------:R-:W-:Y:S01]  /*06f0*/  IMAD.WIDE R10, R0, 0x8, R4 ;  /* 0x00000008000a7825 */ /* 0x000fe200078e0204 */
[----:B------:R-:W-:Y:S02]  /*0700*/  @P1 LOP3.LUT R19, R7, 0x80000, RZ, 0xfc, !PT ;  /* 0x0008000007131812 */ /* 0x000fe400078efcff */
[----:B------:R-:W-:Y:S02]  /*0710*/  SEL R8, R14, R8, P2 ;  /* 0x000000080e087207 */ /* 0x000fe40001000000 */
[----:B------:R-:W-:-:S02]  /*0720*/  MOV R7, R19 ;  /* 0x0000001300077202 */ /* 0x000fc40000000f00 */
[----:B0-----:R-:W-:Y:S02]  /*0730*/  FSEL R21, R16, R13, P2 ;  /* 0x0000000d10157208 */ /* 0x001fe40001000000 */
[----:B------:R-:W-:Y:S01]  /*0740*/  @P3 LOP3.LUT R21, R13, 0x80000, RZ, 0xfc, !PT ;  /* 0x000800000d153812 */ /* 0x000fe200078efcff */
[----:B------:R-:W-:Y:S02]  /*0750*/  IMAD.MOV.U32 R13, RZ, RZ, R15 ;  /* 0x000000ffff0d7224 */ /* 0x000fe400078e000f */
[----:B------:R-:W-:-:S04]  /*0760*/  IMAD.WIDE R16, R0, 0x8, R10 ;  /* 0x0000000800107825 */ /* 0x000fc800078e020a */
[----:B------:R-:W-:Y:S01]  /*0770*/  IMAD.MOV.U32 R9, RZ, RZ, R21 ;  /* 0x000000ffff097224 */ /* 0x000fe200078e0015 */
[----:B------:R0:W-:Y:S04]  /*0780*/  STG.E.64 desc[UR4][R4.64], R12 ;  /* 0x0000000c04007986 */ /* 0x0001e8000c101b04 */
[----:B------:R0:W-:Y:S04]  /*0790*/  STG.E.64 desc[UR4][R10.64], R6 ;  /* 0x000000060a007986 */ /* 0x0001e8000c101b04 */
[----:B------:R0:W-:Y:S01]  /*07a0*/  STG.E.64 desc[UR4][R16.64], R8 ;  /* 0x0000000810007986 */ /* 0x0001e2000c101b04 */
[----:B------:R-:W-:-:S13]  /*07b0*/  ISETP.GE.AND P0, PT, R3, UR6, PT ;  /* 0x0000000603007c0c */ /* 0x000fda000bf06270 */
[----:B0-----:R-:W-:Y:S05]  /*07c0*/  @!P0 BRA `(.L_x_3) ;  /* 0xfffffffc00148947 */ /* 0x001fea000383ffff */
[----:B------:R-:W-:Y:S05]  /*07d0*/  EXIT ;  /* 0x000000000000794d */ /* 0x000fea0003800000 */
.L_x_4:
[----:B------:R-:W-:-:S00]  /*07e0*/  BRA `(.L_x_4) ;  /* 0xfffffffc00fc7947 */ /* 0x000fc0000383ffff */
[----:B------:R-:W-:-:S00]  /*07f0*/  NOP ;  /* 0x0000000000007918 */ /* 0x000fc00000000000 */
        /* <DEDUP_REMOVED lines=8> */
.L_x_5:


//--------------------- .nv.shared.reserved.0     --------------------------
	.section	.nv.shared.reserved.0,"aw",@nobits
	.weak		__nv_reservedSMEM_offset_0_alias
	.size		__nv_reservedSMEM_offset_0_alias, 0, 64
	.other		__nv_reservedSMEM_offset_0_alias,@"STO_CUDA_RESERVED_SHARED STV_DEFAULT"
__nv_reservedSMEM_offset_0_alias:
	.zero		0
	.zero		64


//--------------------- .nv.constant0._Z6kernelPKdS0_Pdi --------------------------
	.section	.nv.constant0._Z6kernelPKdS0_Pdi,"a",@progbits
	.sectionflags	@""
	.align	4
.nv.constant0._Z6kernelPKdS0_Pdi:
	.zero		924


//--------------------- SYMBOLS --------------------------

	.type		.nv.reservedSmem.offset0,@object
	.size		.nv.reservedSmem.offset0,0x4
